//
// Generated by NVIDIA NVVM Compiler
//
// Compiler Build ID: CL-36424714
// Cuda compilation tools, release 13.0, V13.0.88
// Based on NVVM 20.0.0
//

.version 9.0
.target sm_100
.address_size 64

	// .globl	_Z6kernelPiS_i

.visible .entry _Z6kernelPiS_i(
	.param .u64 .ptr .align 1 _Z6kernelPiS_i_param_0,
	.param .u64 .ptr .align 1 _Z6kernelPiS_i_param_1,
	.param .u32 _Z6kernelPiS_i_param_2
)
{
	.reg .pred 	%p<10>;
	.reg .b32 	%r<95>;
	.reg .b64 	%rd<18>;

	ld.param.u64 	%rd9, [_Z6kernelPiS_i_param_0];
	ld.param.u64 	%rd10, [_Z6kernelPiS_i_param_1];
	ld.param.u32 	%r27, [_Z6kernelPiS_i_param_2];
	cvta.to.global.u64 	%rd1, %rd10;
	cvta.to.global.u64 	%rd2, %rd9;
	setp.lt.s32 	%p1, %r27, 1;
	ld.global.u32 	%r94, [%rd2];
	@%p1 bra 	$L__BB0_13;
	and.b32  	%r2, %r27, 15;
	setp.lt.u32 	%p2, %r27, 16;
	mov.b32 	%r89, 0;
	@%p2 bra 	$L__BB0_4;
	and.b32  	%r89, %r27, 2147483632;
	neg.s32 	%r84, %r89;
	add.s64 	%rd16, %rd1, 32;
$L__BB0_3:
	.pragma "nounroll";
	ld.global.u32 	%r29, [%rd16+-32];
	add.s32 	%r30, %r94, %r29;
	st.global.u32 	[%rd2], %r30;
	ld.global.u32 	%r31, [%rd16+-28];
	add.s32 	%r32, %r30, %r31;
	st.global.u32 	[%rd2], %r32;
	ld.global.u32 	%r33, [%rd16+-24];
	add.s32 	%r34, %r32, %r33;
	st.global.u32 	[%rd2], %r34;
	ld.global.u32 	%r35, [%rd16+-20];
	add.s32 	%r36, %r34, %r35;
	st.global.u32 	[%rd2], %r36;
	ld.global.u32 	%r37, [%rd16+-16];
	add.s32 	%r38, %r36, %r37;
	st.global.u32 	[%rd2], %r38;
	ld.global.u32 	%r39, [%rd16+-12];
	add.s32 	%r40, %r38, %r39;
	st.global.u32 	[%rd2], %r40;
	ld.global.u32 	%r41, [%rd16+-8];
	add.s32 	%r42, %r40, %r41;
	st.global.u32 	[%rd2], %r42;
	ld.global.u32 	%r43, [%rd16+-4];
	add.s32 	%r44, %r42, %r43;
	st.global.u32 	[%rd2], %r44;
	ld.global.u32 	%r45, [%rd16];
	add.s32 	%r46, %r44, %r45;
	st.global.u32 	[%rd2], %r46;
	ld.global.u32 	%r47, [%rd16+4];
	add.s32 	%r48, %r46, %r47;
	st.global.u32 	[%rd2], %r48;
	ld.global.u32 	%r49, [%rd16+8];
	add.s32 	%r50, %r48, %r49;
	st.global.u32 	[%rd2], %r50;
	ld.global.u32 	%r51, [%rd16+12];
	add.s32 	%r52, %r50, %r51;
	st.global.u32 	[%rd2], %r52;
	ld.global.u32 	%r53, [%rd16+16];
	add.s32 	%r54, %r52, %r53;
	st.global.u32 	[%rd2], %r54;
	ld.global.u32 	%r55, [%rd16+20];
	add.s32 	%r56, %r54, %r55;
	st.global.u32 	[%rd2], %r56;
	ld.global.u32 	%r57, [%rd16+24];
	add.s32 	%r58, %r56, %r57;
	st.global.u32 	[%rd2], %r58;
	ld.global.u32 	%r59, [%rd16+28];
	add.s32 	%r94, %r58, %r59;
	st.global.u32 	[%rd2], %r94;
	add.s32 	%r84, %r84, 16;
	add.s64 	%rd16, %rd16, 64;
	setp.ne.s32 	%p3, %r84, 0;
	@%p3 bra 	$L__BB0_3;
$L__BB0_4:
	setp.eq.s32 	%p4, %r2, 0;
	@%p4 bra 	$L__BB0_13;
	and.b32  	%r11, %r27, 7;
	setp.lt.u32 	%p5, %r2, 8;
	@%p5 bra 	$L__BB0_7;
	mul.wide.u32 	%rd11, %r89, 4;
	add.s64 	%rd12, %rd1, %rd11;
	ld.global.u32 	%r60, [%rd12];
	add.s32 	%r61, %r94, %r60;
	st.global.u32 	[%rd2], %r61;
	ld.global.u32 	%r62, [%rd12+4];
	add.s32 	%r63, %r61, %r62;
	st.global.u32 	[%rd2], %r63;
	ld.global.u32 	%r64, [%rd12+8];
	add.s32 	%r65, %r63, %r64;
	st.global.u32 	[%rd2], %r65;
	ld.global.u32 	%r66, [%rd12+12];
	add.s32 	%r67, %r65, %r66;
	st.global.u32 	[%rd2], %r67;
	ld.global.u32 	%r68, [%rd12+16];
	add.s32 	%r69, %r67, %r68;
	st.global.u32 	[%rd2], %r69;
	ld.global.u32 	%r70, [%rd12+20];
	add.s32 	%r71, %r69, %r70;
	st.global.u32 	[%rd2], %r71;
	ld.global.u32 	%r72, [%rd12+24];
	add.s32 	%r73, %r71, %r72;
	st.global.u32 	[%rd2], %r73;
	ld.global.u32 	%r74, [%rd12+28];
	add.s32 	%r94, %r73, %r74;
	st.global.u32 	[%rd2], %r94;
	add.s32 	%r89, %r89, 8;
$L__BB0_7:
	setp.eq.s32 	%p6, %r11, 0;
	@%p6 bra 	$L__BB0_13;
	and.b32  	%r16, %r27, 3;
	setp.lt.u32 	%p7, %r11, 4;
	@%p7 bra 	$L__BB0_10;
	mul.wide.u32 	%rd13, %r89, 4;
	add.s64 	%rd14, %rd1, %rd13;
	ld.global.u32 	%r75, [%rd14];
	add.s32 	%r76, %r94, %r75;
	st.global.u32 	[%rd2], %r76;
	ld.global.u32 	%r77, [%rd14+4];
	add.s32 	%r78, %r76, %r77;
	st.global.u32 	[%rd2], %r78;
	ld.global.u32 	%r79, [%rd14+8];
	add.s32 	%r80, %r78, %r79;
	st.global.u32 	[%rd2], %r80;
	ld.global.u32 	%r81, [%rd14+12];
	add.s32 	%r94, %r80, %r81;
	st.global.u32 	[%rd2], %r94;
	add.s32 	%r89, %r89, 4;
$L__BB0_10:
	setp.eq.s32 	%p8, %r16, 0;
	@%p8 bra 	$L__BB0_13;
	mul.wide.u32 	%rd15, %r89, 4;
	add.s64 	%rd17, %rd1, %rd15;
	neg.s32 	%r92, %r16;
$L__BB0_12:
	.pragma "nounroll";
	ld.global.u32 	%r82, [%rd17];
	add.s32 	%r94, %r94, %r82;
	st.global.u32 	[%rd2], %r94;
	add.s64 	%rd17, %rd17, 4;
	add.s32 	%r92, %r92, 1;
	setp.ne.s32 	%p9, %r92, 0;
	@%p9 bra 	$L__BB0_12;
$L__BB0_13:
	neg.s32 	%r83, %r94;
	st.global.u32 	[%rd2], %r83;
	ret;

}


// ===== COMPILED SASS (sm_100) =====

	.target	sm_100

	.elftype	@"ET_EXEC"


//--------------------- .note.nv.tkinfo           --------------------------
	.section	.note.nv.tkinfo,"",@"SHT_NOTE"
	.sectionflags	@"SHF_NOTE_NV_TKINFO"
	.tkinfo
        /*0018*/ 	.word	0x00000002
        /*0030*/ 	.string	""
        /*0030*/ 	.string	"ptxas"
        /*0030*/ 	.string	"Cuda compilation tools, release 13.0, V13.0.88"
        /*0030*/ 	.string	"Build cuda_13.0.r13.0/compiler.36424714_0"
        /*0030*/ 	.string	"-arch sm_100 -m 64 "



//--------------------- .note.nv.cuinfo           --------------------------
	.section	.note.nv.cuinfo,"",@"SHT_NOTE"
	.sectionflags	@"SHF_NOTE_NV_CUINFO"
        /*0018*/ 	.short	0x0002
        /*001a*/ 	.short	0x0064
        /*001c*/ 	.short	0x0082
	.zero		2


//--------------------- .nv.info                  --------------------------
	.section	.nv.info,"",@"SHT_CUDA_INFO"
	.align	4


	//----- nvinfo : EIATTR_REGCOUNT
	.align		4
        /*0000*/ 	.byte	0x04, 0x2f
        /*0002*/ 	.short	(.L_1 - .L_0)
	.align		4
.L_0:
        /*0004*/ 	.word	index@(_Z6kernelPiS_i)
        /*0008*/ 	.word	0x00000012


	//----- nvinfo : EIATTR_FRAME_SIZE
	.align		4
.L_1:
        /*000c*/ 	.byte	0x04, 0x11
        /*000e*/ 	.short	(.L_3 - .L_2)
	.align		4
.L_2:
        /*0010*/ 	.word	index@(_Z6kernelPiS_i)
        /*0014*/ 	.word	0x00000000


	//----- nvinfo : EIATTR_MIN_STACK_SIZE
	.align		4
.L_3:
        /*0018*/ 	.byte	0x04, 0x12
        /*001a*/ 	.short	(.L_5 - .L_4)
	.align		4
.L_4:
        /*001c*/ 	.word	index@(_Z6kernelPiS_i)
        /*0020*/ 	.word	0x00000000
.L_5:


//--------------------- .nv.compat                --------------------------
	.section	.nv.compat,"",@"SHT_CUDA_COMPAT_INFO"
	.align	4
        /*0000*/ 	.byte	0x02, 0x09, 0x00, 0x00, 0x02, 0x02, 0x01, 0x00, 0x02, 0x05, 0x05, 0x00, 0x03, 0x07, 0x01, 0x01
        /*0010*/ 	.byte	0x02, 0x03, 0x00, 0x00, 0x02, 0x06, 0x01, 0x00, 0x04, 0x0b, 0x08, 0x00, 0x09, 0x00, 0x00, 0x00
        /*0020*/ 	.byte	0x00, 0x00, 0x00, 0x00


//--------------------- .nv.info._Z6kernelPiS_i   --------------------------
	.section	.nv.info._Z6kernelPiS_i,"",@"SHT_CUDA_INFO"
	.sectionflags	@""
	.align	4


	//----- nvinfo : EIATTR_CUDA_API_VERSION
	.align		4
        /*0000*/ 	.byte	0x04, 0x37
        /*0002*/ 	.short	(.L_7 - .L_6)
.L_6:
        /*0004*/ 	.word	0x00000082


	//----- nvinfo : EIATTR_KPARAM_INFO
	.align		4
.L_7:
        /*0008*/ 	.byte	0x04, 0x17
        /*000a*/ 	.short	(.L_9 - .L_8)
.L_8:
        /*000c*/ 	.word	0x00000000
        /*0010*/ 	.short	0x0002
        /*0012*/ 	.short	0x0010
        /*0014*/ 	.byte	0x00, 0xf0, 0x11, 0x00


	//----- nvinfo : EIATTR_KPARAM_INFO
	.align		4
.L_9:
        /*0018*/ 	.byte	0x04, 0x17
        /*001a*/ 	.short	(.L_11 - .L_10)
.L_10:
        /*001c*/ 	.word	0x00000000
        /*0020*/ 	.short	0x0001
        /*0022*/ 	.short	0x0008
        /*0024*/ 	.byte	0x00, 0xf5, 0x21, 0x00


	//----- nvinfo : EIATTR_KPARAM_INFO
	.align		4
.L_11:
        /*0028*/ 	.byte	0x04, 0x17
        /*002a*/ 	.short	(.L_13 - .L_12)
.L_12:
        /*002c*/ 	.word	0x00000000
        /*0030*/ 	.short	0x0000
        /*0032*/ 	.short	0x0000
        /*0034*/ 	.byte	0x00, 0xf5, 0x21, 0x00


	//----- nvinfo : EIATTR_SPARSE_MMA_MASK
	.align		4
.L_13:
        /*0038*/ 	.byte	0x03, 0x50
        /*003a*/ 	.short	0x0000


	//----- nvinfo : EIATTR_MAXREG_COUNT
	.align		4
        /*003c*/ 	.byte	0x03, 0x1b
        /*003e*/ 	.short	0x00ff


	//----- nvinfo : EIATTR_MERCURY_ISA_VERSION
	.align		4
        /*0040*/ 	.byte	0x03, 0x5f
        /*0042*/ 	.short	0x0101


	//----- nvinfo : EIATTR_VRC_CTA_INIT_COUNT
	.align		4
        /*0044*/ 	.byte	0x02, 0x4a
	.zero		1
	.zero		1


	//----- nvinfo : EIATTR_EXIT_INSTR_OFFSETS
	.align		4
        /*0048*/ 	.byte	0x04, 0x1c
        /*004a*/ 	.short	(.L_15 - .L_14)


	//   ....[0]....
.L_14:
        /*004c*/ 	.word	0x000008d0


	//----- nvinfo : EIATTR_CBANK_PARAM_SIZE
	.align		4
.L_15:
        /*0050*/ 	.byte	0x03, 0x19
        /*0052*/ 	.short	0x0014


	//----- nvinfo : EIATTR_PARAM_CBANK
	.align		4
        /*0054*/ 	.byte	0x04, 0x0a
        /*0056*/ 	.short	(.L_17 - .L_16)
	.align		4
.L_16:
        /*0058*/ 	.word	index@(.nv.constant0._Z6kernelPiS_i)
        /*005c*/ 	.short	0x0380
        /*005e*/ 	.short	0x0014


	//----- nvinfo : EIATTR_SW_WAR
	.align		4
.L_17:
        /*0060*/ 	.byte	0x04, 0x36
        /*0062*/ 	.short	(.L_19 - .L_18)
.L_18:
        /*0064*/ 	.word	0x00000008
.L_19:


//--------------------- .nv.callgraph             --------------------------
	.section	.nv.callgraph,"",@"SHT_CUDA_CALLGRAPH"
	.align	4
	.sectionentsize	8
	.align		4
        /*0000*/ 	.word	0x00000000
	.align		4
        /*0004*/ 	.word	0xffffffff
	.align		4
        /*0008*/ 	.word	0x00000000
	.align		4
        /*000c*/ 	.word	0xfffffffe
	.align		4
        /*0010*/ 	.word	0x00000000
	.align		4
        /*0014*/ 	.word	0xfffffffd
	.align		4
        /*0018*/ 	.word	0x00000000
	.align		4
        /*001c*/ 	.word	0xfffffffc


//--------------------- .text._Z6kernelPiS_i      --------------------------
	.section	.text._Z6kernelPiS_i,"ax",@progbits
	.align	128
        .global         _Z6kernelPiS_i
        .type           _Z6kernelPiS_i,@function
        .size           _Z6kernelPiS_i,(.L_x_7 - _Z6kernelPiS_i)
        .other          _Z6kernelPiS_i,@"STO_CUDA_ENTRY STV_DEFAULT"
_Z6kernelPiS_i:
.text._Z6kernelPiS_i:
[----:B------:R-:W-:Y:S08]  /*0000*/  LDC R1, c[0x0][0x37c] ;  /* 0x0000df00ff017b82 */ /* 0x000ff00000000800 */
[----:B------:R-:W0:Y:S01]  /*0010*/  LDC.64 R2, c[0x0][0x380] ;  /* 0x0000e000ff027b82 */ /* 0x000e220000000a00 */
[----:B------:R-:W0:Y:S01]  /*0020*/  LDCU.64 UR10, c[0x0][0x358] ;  /* 0x00006b00ff0a77ac */ /* 0x000e220008000a00 */
[----:B------:R-:W1:Y:S01]  /*0030*/  LDCU UR6, c[0x0][0x390] ;  /* 0x00007200ff0677ac */ /* 0x000e620008000800 */
[----:B0-----:R0:W5:Y:S01]  /*0040*/  LDG.E R7, desc[UR10][R2.64] ;  /* 0x0000000a02077981 */ /* 0x001162000c1e1900 */
[----:B-1----:R-:W-:-:S09]  /*0050*/  UISETP.GE.AND UP0, UPT, UR6, 0x1, UPT ;  /* 0x000000010600788c */ /* 0x002fd2000bf06270 */
[----:B0-----:R-:W-:Y:S05]  /*0060*/  BRA.U !UP0, `(.L_x_0) ;  /* 0x0000000908107547 */ /* 0x001fea000b800000 */
[----:B------:R-:W-:Y:S01]  /*0070*/  UISETP.GE.U32.AND UP1, UPT, UR6, 0x10, UPT ;  /* 0x000000100600788c */ /* 0x000fe2000bf26070 */
[----:B------:R-:W-:Y:S01]  /*0080*/  HFMA2 R0, -RZ, RZ, 0, 0 ;  /* 0x00000000ff007431 */ /* 0x000fe200000001ff */
[----:B------:R-:W-:-:S04]  /*0090*/  ULOP3.LUT UR7, UR6, 0xf, URZ, 0xc0, !UPT ;  /* 0x0000000f06077892 */ /* 0x000fc8000f8ec0ff */
[----:B------:R-:W-:-:S03]  /*00a0*/  UISETP.NE.AND UP0, UPT, UR7, URZ, UPT ;  /* 0x000000ff0700728c */ /* 0x000fc6000bf05270 */
[----:B------:R-:W-:Y:S08]  /*00b0*/  BRA.U !UP1, `(.L_x_1) ;  /* 0x0000000109fc7547 */ /* 0x000ff0000b800000 */
[----:B------:R-:W0:Y:S01]  /*00c0*/  LDCU.64 UR4, c[0x0][0x388] ;  /* 0x00007100ff0477ac */ /* 0x000e220008000a00 */
[----:B------:R-:W-:-:S04]  /*00d0*/  ULOP3.LUT UR8, UR6, 0x7ffffff0, URZ, 0xc0, !UPT ;  /* 0x7ffffff006087892 */ /* 0x000fc8000f8ec0ff */
[----:B------:R-:W-:Y:S02]  /*00e0*/  UIADD3 UR9, UPT, UPT, -UR8, URZ, URZ ;  /* 0x000000ff08097290 */ /* 0x000fe4000fffe1ff */
[----:B------:R-:W-:Y:S01]  /*00f0*/  IMAD.U32 R0, RZ, RZ, UR8 ;  /* 0x00000008ff007e24 */ /* 0x000fe2000f8e00ff */
[----:B0-----:R-:W-:-:S04]  /*0100*/  UIADD3 UR4, UP1, UPT, UR4, 0x20, URZ ;  /* 0x0000002004047890 */ /* 0x001fc8000ff3e0ff */
[----:B------:R-:W-:Y:S02]  /*0110*/  UIADD3.X UR5, UPT, UPT, URZ, UR5, URZ, UP1, !UPT ;  /* 0x00000005ff057290 */ /* 0x000fe40008ffe4ff */
[----:B------:R-:W-:-:S04]  /*0120*/  MOV R6, UR4 ;  /* 0x0000000400067c02 */ /* 0x000fc80008000f00 */
[----:B------:R-:W-:-:S07]  /*0130*/  IMAD.U32 R13, RZ, RZ, UR5 ;  /* 0x00000005ff0d7e24 */ /* 0x000fce000f8e00ff */
.L_x_2:
[----:B------:R-:W-:Y:S01]  /*0140*/  MOV R4, R6 ;  /* 0x0000000600047202 */ /* 0x000fe20000000f00 */
[----:B------:R-:W-:-:S05]  /*0150*/  IMAD.MOV.U32 R5, RZ, RZ, R13 ;  /* 0x000000ffff057224 */ /* 0x000fca00078e000d */
[----:B------:R-:W2:Y:S02]  /*0160*/  LDG.E R6, desc[UR10][R4.64+-0x20] ;  /* 0xffffe00a04067981 */ /* 0x000ea4000c1e1900 */
[----:B--23-5:R-:W-:-:S05]  /*0170*/  IADD3 R7, PT, PT, R6, R7, RZ ;  /* 0x0000000706077210 */ /* 0x02cfca0007ffe0ff */
[----:B------:R0:W-:Y:S04]  /*0180*/  STG.E desc[UR10][R2.64], R7 ;  /* 0x0000000702007986 */ /* 0x0001e8000c10190a */
[----:B------:R-:W2:Y:S02]  /*0190*/  LDG.E R6, desc[UR10][R4.64+-0x1c] ;  /* 0xffffe40a04067981 */ /* 0x000ea4000c1e1900 */
[----:B--2---:R-:W-:-:S05]  /*01a0*/  IMAD.IADD R9, R7, 0x1, R6 ;  /* 0x0000000107097824 */ /* 0x004fca00078e0206 */
[----:B------:R1:W-:Y:S04]  /*01b0*/  STG.E desc[UR10][R2.64], R9 ;  /* 0x0000000902007986 */ /* 0x0003e8000c10190a */
[----:B------:R-:W2:Y:S02]  /*01c0*/  LDG.E R6, desc[UR10][R4.64+-0x18] ;  /* 0xffffe80a04067981 */ /* 0x000ea4000c1e1900 */
[----:B--2---:R-:W-:-:S05]  /*01d0*/  IADD3 R11, PT, PT, R9, R6, RZ ;  /* 0x00000006090b7210 */ /* 0x004fca0007ffe0ff */
[----:B------:R2:W-:Y:S04]  /*01e0*/  STG.E desc[UR10][R2.64], R11 ;  /* 0x0000000b02007986 */ /* 0x0005e8000c10190a */
[----:B------:R-:W3:Y:S02]  /*01f0*/  LDG.E R6, desc[UR10][R4.64+-0x14] ;  /* 0xffffec0a04067981 */ /* 0x000ee4000c1e1900 */
[----:B---3--:R-:W-:-:S05]  /*0200*/  IMAD.IADD R13, R11, 0x1, R6 ;  /* 0x000000010b0d7824 */ /* 0x008fca00078e0206 */
[----:B------:R3:W-:Y:S04]  /*0210*/  STG.E desc[UR10][R2.64], R13 ;  /* 0x0000000d02007986 */ /* 0x0007e8000c10190a */
[----:B------:R-:W0:Y:S02]  /*0220*/  LDG.E R6, desc[UR10][R4.64+-0x10] ;  /* 0xfffff00a04067981 */ /* 0x000e24000c1e1900 */
[----:B0-----:R-:W-:-:S05]  /*0230*/  IADD3 R7, PT, PT, R13, R6, RZ ;  /* 0x000000060d077210 */ /* 0x001fca0007ffe0ff */
[----:B------:R0:W-:Y:S04]  /*0240*/  STG.E desc[UR10][R2.64], R7 ;  /* 0x0000000702007986 */ /* 0x0001e8000c10190a */
[----:B------:R-:W1:Y:S02]  /*0250*/  LDG.E R6, desc[UR10][R4.64+-0xc] ;  /* 0xfffff40a04067981 */ /* 0x000e64000c1e1900 */
[----:B-1----:R-:W-:-:S05]  /*0260*/  IMAD.IADD R9, R7, 0x1, R6 ;  /* 0x0000000107097824 */ /* 0x002fca00078e0206 */
        /* <DEDUP_REMOVED lines=9> */
[----:B------:R-:W-:Y:S04]  /*0300*/  STG.E desc[UR10][R2.64], R7 ;  /* 0x0000000702007986 */ /* 0x000fe8000c10190a */
        /* <DEDUP_REMOVED lines=9> */
[----:B------:R-:W3:Y:S02]  /*03a0*/  LDG.E R6, desc[UR10][R4.64+0x10] ;  /* 0x0000100a04067981 */ /* 0x000ee4000c1e1900 */
[----:B---3--:R-:W-:-:S05]  /*03b0*/  IADD3 R15, PT, PT, R13, R6, RZ ;  /* 0x000000060d0f7210 */ /* 0x008fca0007ffe0ff */
[----:B------:R3:W-:Y:S04]  /*03c0*/  STG.E desc[UR10][R2.64], R15 ;  /* 0x0000000f02007986 */ /* 0x0007e8000c10190a */
[----:B------:R-:W0:Y:S02]  /*03d0*/  LDG.E R6, desc[UR10][R4.64+0x14] ;  /* 0x0000140a04067981 */ /* 0x000e24000c1e1900 */
[----:B0-----:R-:W-:-:S05]  /*03e0*/  IMAD.IADD R9, R15, 0x1, R6 ;  /* 0x000000010f097824 */ /* 0x001fca00078e0206 */
[----:B------:R3:W-:Y:S04]  /*03f0*/  STG.E desc[UR10][R2.64], R9 ;  /* 0x0000000902007986 */ /* 0x0007e8000c10190a */
[----:B------:R-:W1:Y:S02]  /*0400*/  LDG.E R6, desc[UR10][R4.64+0x18] ;  /* 0x0000180a04067981 */ /* 0x000e64000c1e1900 */
[----:B-1----:R-:W-:-:S05]  /*0410*/  IADD3 R11, PT, PT, R9, R6, RZ ;  /* 0x00000006090b7210 */ /* 0x002fca0007ffe0ff */
[----:B------:R3:W-:Y:S04]  /*0420*/  STG.E desc[UR10][R2.64], R11 ;  /* 0x0000000b02007986 */ /* 0x0007e8000c10190a */
[----:B------:R-:W4:Y:S01]  /*0430*/  LDG.E R6, desc[UR10][R4.64+0x1c] ;  /* 0x00001c0a04067981 */ /* 0x000f22000c1e1900 */
[----:B------:R-:W-:-:S04]  /*0440*/  UIADD3 UR9, UPT, UPT, UR9, 0x10, URZ ;  /* 0x0000001009097890 */ /* 0x000fc8000fffe0ff */
[----:B------:R-:W-:Y:S01]  /*0450*/  UISETP.NE.AND UP1, UPT, UR9, URZ, UPT ;  /* 0x000000ff0900728c */ /* 0x000fe2000bf25270 */
[----:B----4-:R-:W-:Y:S01]  /*0460*/  IMAD.IADD R7, R11, 0x1, R6 ;  /* 0x000000010b077824 */ /* 0x010fe200078e0206 */
[----:B------:R-:W-:-:S04]  /*0470*/  IADD3 R6, P0, PT, R4, 0x40, RZ ;  /* 0x0000004004067810 */ /* 0x000fc80007f1e0ff */
[----:B------:R3:W-:Y:S01]  /*0480*/  STG.E desc[UR10][R2.64], R7 ;  /* 0x0000000702007986 */ /* 0x0007e2000c10190a */
[----:B--2---:R-:W-:Y:S02]  /*0490*/  IADD3.X R13, PT, PT, RZ, R5, RZ, P0, !PT ;  /* 0x00000005ff0d7210 */ /* 0x004fe400007fe4ff */
[----:B------:R-:W-:Y:S06]  /*04a0*/  BRA.U UP1, `(.L_x_2) ;  /* 0xfffffffd01247547 */ /* 0x000fec000b83ffff */
.L_x_1:
[----:B------:R-:W-:Y:S05]  /*04b0*/  BRA.U !UP0, `(.L_x_0) ;  /* 0x0000000108fc7547 */ /* 0x000fea000b800000 */
[----:B------:R-:W-:Y:S02]  /*04c0*/  UISETP.GE.U32.AND UP0, UPT, UR7, 0x8, UPT ;  /* 0x000000080700788c */ /* 0x000fe4000bf06070 */
[----:B------:R-:W-:-:S04]  /*04d0*/  ULOP3.LUT UR5, UR6, 0x7, URZ, 0xc0, !UPT ;  /* 0x0000000706057892 */ /* 0x000fc8000f8ec0ff */
[----:B------:R-:W-:-:S03]  /*04e0*/  UISETP.NE.AND UP1, UPT, UR5, URZ, UPT ;  /* 0x000000ff0500728c */ /* 0x000fc6000bf25270 */
[----:B------:R-:W-:Y:S08]  /*04f0*/  BRA.U !UP0, `(.L_x_3) ;  /* 0x00000001086c7547 */ /* 0x000ff0000b800000 */
[----:B------:R-:W0:Y:S02]  /*0500*/  LDC.64 R4, c[0x0][0x388] ;  /* 0x0000e200ff047b82 */ /* 0x000e240000000a00 */
[----:B0-----:R-:W-:-:S05]  /*0510*/  IMAD.WIDE.U32 R4, R0, 0x4, R4 ;  /* 0x0000000400047825 */ /* 0x001fca00078e0004 */
[----:B------:R-:W3:Y:S02]  /*0520*/  LDG.E R6, desc[UR10][R4.64] ;  /* 0x0000000a04067981 */ /* 0x000ee4000c1e1900 */
[----:B---3-5:R-:W-:-:S05]  /*0530*/  IMAD.IADD R7, R7, 0x1, R6 ;  /* 0x0000000107077824 */ /* 0x028fca00078e0206 */
[----:B------:R-:W-:Y:S04]  /*0540*/  STG.E desc[UR10][R2.64], R7 ;  /* 0x0000000702007986 */ /* 0x000fe8000c10190a */
[----:B------:R-:W2:Y:S02]  /*0550*/  LDG.E R6, desc[UR10][R4.64+0x4] ;  /* 0x0000040a04067981 */ /* 0x000ea4000c1e1900 */
[----:B--2---:R-:W-:-:S05]  /*0560*/  IADD3 R9, PT, PT, R7, R6, RZ ;  /* 0x0000000607097210 */ /* 0x004fca0007ffe0ff */
        /* <DEDUP_REMOVED lines=16> */
[----:B------:R-:W3:Y:S01]  /*0670*/  LDG.E R6, desc[UR10][R4.64+0x1c] ;  /* 0x00001c0a04067981 */ /* 0x000ee2000c1e1900 */
[----:B------:R-:W-:Y:S01]  /*0680*/  VIADD R0, R0, 0x8 ;  /* 0x0000000800007836 */ /* 0x000fe20000000000 */
[----:B---3--:R-:W-:-:S05]  /*0690*/  IADD3 R7, PT, PT, R11, R6, RZ ;  /* 0x000000060b077210 */ /* 0x008fca0007ffe0ff */
[----:B------:R2:W-:Y:S02]  /*06a0*/  STG.E desc[UR10][R2.64], R7 ;  /* 0x0000000702007986 */ /* 0x0005e4000c10190a */
.L_x_3:
[----:B------:R-:W-:Y:S05]  /*06b0*/  BRA.U !UP1, `(.L_x_0) ;  /* 0x00000001097c7547 */ /* 0x000fea000b800000 */
[----:B------:R-:W-:Y:S02]  /*06c0*/  UISETP.GE.U32.AND UP0, UPT, UR5, 0x4, UPT ;  /* 0x000000040500788c */ /* 0x000fe4000bf06070 */
[----:B------:R-:W-:-:S04]  /*06d0*/  ULOP3.LUT UR4, UR6, 0x3, URZ, 0xc0, !UPT ;  /* 0x0000000306047892 */ /* 0x000fc8000f8ec0ff */
[----:B------:R-:W-:-:S03]  /*06e0*/  UISETP.NE.AND UP1, UPT, UR4, URZ, UPT ;  /* 0x000000ff0400728c */ /* 0x000fc6000bf25270 */
[----:B------:R-:W-:Y:S08]  /*06f0*/  BRA.U !UP0, `(.L_x_4) ;  /* 0x00000001083c7547 */ /* 0x000ff0000b800000 */
[----:B------:R-:W0:Y:S02]  /*0700*/  LDC.64 R4, c[0x0][0x388] ;  /* 0x0000e200ff047b82 */ /* 0x000e240000000a00 */
[----:B0-----:R-:W-:-:S05]  /*0710*/  IMAD.WIDE.U32 R4, R0, 0x4, R4 ;  /* 0x0000000400047825 */ /* 0x001fca00078e0004 */
        /* <DEDUP_REMOVED lines=9> */
[----:B------:R-:W2:Y:S01]  /*07b0*/  LDG.E R6, desc[UR10][R4.64+0xc] ;  /* 0x00000c0a04067981 */ /* 0x000ea2000c1e1900 */
[----:B------:R-:W-:Y:S01]  /*07c0*/  IADD3 R0, PT, PT, R0, 0x4, RZ ;  /* 0x0000000400007810 */ /* 0x000fe20007ffe0ff */
[----:B--2---:R-:W-:-:S05]  /*07d0*/  IMAD.IADD R7, R13, 0x1, R6 ;  /* 0x000000010d077824 */ /* 0x004fca00078e0206 */
[----:B------:R0:W-:Y:S02]  /*07e0*/  STG.E desc[UR10][R2.64], R7 ;  /* 0x0000000702007986 */ /* 0x0001e4000c10190a */
.L_x_4:
[----:B------:R-:W-:Y:S05]  /*07f0*/  BRA.U !UP1, `(.L_x_0) ;  /* 0x00000001092c7547 */ /* 0x000fea000b800000 */
[----:B------:R-:W1:Y:S01]  /*0800*/  LDC.64 R4, c[0x0][0x388] ;  /* 0x0000e200ff047b82 */ /* 0x000e620000000a00 */
[----:B------:R-:W-:Y:S01]  /*0810*/  UIADD3 UR4, UPT, UPT, -UR4, URZ, URZ ;  /* 0x000000ff04047290 */ /* 0x000fe2000fffe1ff */
[----:B-1----:R-:W-:-:S11]  /*0820*/  IMAD.WIDE.U32 R4, R0, 0x4, R4 ;  /* 0x0000000400047825 */ /* 0x002fd600078e0004 */
.L_x_5:
[----:B-1----:R1:W0:Y:S01]  /*0830*/  LDG.E R0, desc[UR10][R4.64] ;  /* 0x0000000a04007981 */ /* 0x002222000c1e1900 */
[----:B------:R-:W-:-:S04]  /*0840*/  UIADD3 UR4, UPT, UPT, UR4, 0x1, URZ ;  /* 0x0000000104047890 */ /* 0x000fc8000fffe0ff */
[----:B------:R-:W-:Y:S01]  /*0850*/  UISETP.NE.AND UP0, UPT, UR4, URZ, UPT ;  /* 0x000000ff0400728c */ /* 0x000fe2000bf05270 */
[----:B-1----:R-:W-:-:S04]  /*0860*/  IADD3 R4, P0, PT, R4, 0x4, RZ ;  /* 0x0000000404047810 */ /* 0x002fc80007f1e0ff */
[----:B------:R-:W-:Y:S01]  /*0870*/  IADD3.X R5, PT, PT, RZ, R5, RZ, P0, !PT ;  /* 0x00000005ff057210 */ /* 0x000fe200007fe4ff */
[----:B0-23-5:R-:W-:-:S05]  /*0880*/  IMAD.IADD R7, R0, 0x1, R7 ;  /* 0x0000000100077824 */ /* 0x02dfca00078e0207 */
[----:B------:R1:W-:Y:S01]  /*0890*/  STG.E desc[UR10][R2.64], R7 ;  /* 0x0000000702007986 */ /* 0x0003e2000c10190a */
[----:B------:R-:W-:Y:S05]  /*08a0*/  BRA.U UP0, `(.L_x_5) ;  /* 0xfffffffd00e07547 */ /* 0x000fea000b83ffff */
.L_x_0:
[----:B0123-5:R-:W-:-:S05]  /*08b0*/  IADD3 R7, PT, PT, -R7, RZ, RZ ;  /* 0x000000ff07077210 */ /* 0x02ffca0007ffe1ff */
[----:B------:R-:W-:Y:S01]  /*08c0*/  STG.E desc[UR10][R2.64], R7 ;  /* 0x0000000702007986 */ /* 0x000fe2000c10190a */
[----:B------:R-:W-:Y:S05]  /*08d0*/  EXIT ;  /* 0x000000000000794d */ /* 0x000fea0003800000 */
.L_x_6:
[----:B------:R-:W-:-:S00]  /*08e0*/  BRA `(.L_x_6) ;  /* 0xfffffffc00fc7947 */ /* 0x000fc0000383ffff */
[----:B------:R-:W-:-:S00]  /*08f0*/  NOP ;  /* 0x0000000000007918 */ /* 0x000fc00000000000 */
        /* <DEDUP_REMOVED lines=8> */
.L_x_7:


//--------------------- .nv.shared.reserved.0     --------------------------
	.section	.nv.shared.reserved.0,"aw",@nobits
	.weak		__nv_reservedSMEM_offset_0_alias
	.size		__nv_reservedSMEM_offset_0_alias, 0, 64
	.other		__nv_reservedSMEM_offset_0_alias,@"STO_CUDA_RESERVED_SHARED STV_DEFAULT"
__nv_reservedSMEM_offset_0_alias:
	.zero		0
	.zero		64


//--------------------- .nv.constant0._Z6kernelPiS_i --------------------------
	.section	.nv.constant0._Z6kernelPiS_i,"a",@progbits
	.sectionflags	@""
	.align	4
.nv.constant0._Z6kernelPiS_i:
	.zero		916


//--------------------- SYMBOLS --------------------------

	.type		.nv.reservedSmem.offset0,@object
	.size		.nv.reservedSmem.offset0,0x4
